//
// Generated by NVIDIA NVVM Compiler
//
// Compiler Build ID: CL-36424714
// Cuda compilation tools, release 13.0, V13.0.88
// Based on NVVM 20.0.0
//

.version 9.0
.target sm_100
.address_size 64

	// .globl	_Z12findkeywordsPciiP4findiPj
.const .align 1 .b8 keywords[1024];
.const .align 4 .b8 wordsindex[400];
.extern .shared .align 16 .b8 datashared[];

.visible .entry _Z12findkeywordsPciiP4findiPj(
	.param .u64 .ptr .align 1 _Z12findkeywordsPciiP4findiPj_param_0,
	.param .u32 _Z12findkeywordsPciiP4findiPj_param_1,
	.param .u32 _Z12findkeywordsPciiP4findiPj_param_2,
	.param .u64 .ptr .align 1 _Z12findkeywordsPciiP4findiPj_param_3,
	.param .u32 _Z12findkeywordsPciiP4findiPj_param_4,
	.param .u64 .ptr .align 1 _Z12findkeywordsPciiP4findiPj_param_5
)
{
	.reg .pred 	%p<12>;
	.reg .b16 	%rs<9>;
	.reg .b32 	%r<23>;
	.reg .b64 	%rd<21>;

	ld.param.u64 	%rd7, [_Z12findkeywordsPciiP4findiPj_param_0];
	ld.param.u32 	%r10, [_Z12findkeywordsPciiP4findiPj_param_1];
	ld.param.u32 	%r11, [_Z12findkeywordsPciiP4findiPj_param_2];
	ld.param.u64 	%rd5, [_Z12findkeywordsPciiP4findiPj_param_3];
	ld.param.u32 	%r12, [_Z12findkeywordsPciiP4findiPj_param_4];
	ld.param.u64 	%rd6, [_Z12findkeywordsPciiP4findiPj_param_5];
	cvta.to.global.u64 	%rd1, %rd7;
	mov.u32 	%r13, %ctaid.x;
	mov.u32 	%r1, %ntid.x;
	mov.u32 	%r14, %tid.x;
	mad.lo.s32 	%r2, %r13, %r1, %r14;
	cvt.s64.s32 	%rd8, %r2;
	add.s64 	%rd9, %rd1, %rd8;
	ld.global.u8 	%rs4, [%rd9];
	mov.u32 	%r15, datashared;
	add.s32 	%r3, %r15, %r14;
	st.shared.u8 	[%r3], %rs4;
	setp.gt.u32 	%p1, %r14, 19;
	add.s32 	%r4, %r2, %r1;
	setp.ge.u32 	%p2, %r4, %r10;
	or.pred  	%p3, %p1, %p2;
	@%p3 bra 	$L__BB0_2;
	cvt.u64.u32 	%rd10, %r4;
	add.s64 	%rd11, %rd1, %rd10;
	ld.global.u8 	%rs5, [%rd11];
	add.s32 	%r16, %r3, %r1;
	st.shared.u8 	[%r16], %rs5;
$L__BB0_2:
	bar.sync 	0;
	setp.lt.s32 	%p4, %r11, 1;
	@%p4 bra 	$L__BB0_11;
	cvta.to.global.u64 	%rd2, %rd6;
	cvta.to.global.u64 	%rd3, %rd5;
	mov.b32 	%r21, 0;
	mov.u64 	%rd13, wordsindex;
	mov.u64 	%rd16, keywords;
$L__BB0_4:
	mul.wide.u32 	%rd12, %r21, 4;
	add.s64 	%rd14, %rd13, %rd12;
	ld.const.s32 	%rd15, [%rd14];
	add.s64 	%rd4, %rd16, %rd15;
	ld.const.u8 	%rs8, [%rd4];
	setp.eq.s16 	%p5, %rs8, 0;
	@%p5 bra 	$L__BB0_8;
	mov.b32 	%r22, 0;
	bra.uni 	$L__BB0_7;
$L__BB0_6:
	add.s32 	%r6, %r22, 1;
	cvt.u64.u32 	%rd17, %r22;
	add.s64 	%rd18, %rd4, %rd17;
	ld.const.u8 	%rs8, [%rd18+1];
	setp.eq.s16 	%p9, %rs8, 0;
	mov.u32 	%r22, %r6;
	@%p9 bra 	$L__BB0_8;
$L__BB0_7:
	add.s32 	%r19, %r3, %r22;
	ld.shared.u8 	%rs6, [%r19];
	setp.eq.s16 	%p6, %rs6, %rs8;
	add.s32 	%r20, %r2, %r22;
	setp.lt.s32 	%p7, %r20, %r10;
	and.pred  	%p8, %p6, %p7;
	@%p8 bra 	$L__BB0_6;
	bra.uni 	$L__BB0_10;
$L__BB0_8:
	atom.global.inc.u32 	%r8, [%rd2], %r10;
	setp.ge.s32 	%p10, %r8, %r12;
	@%p10 bra 	$L__BB0_10;
	mul.wide.s32 	%rd19, %r8, 8;
	add.s64 	%rd20, %rd3, %rd19;
	st.global.u32 	[%rd20], %r2;
	st.global.u32 	[%rd20+4], %r21;
$L__BB0_10:
	add.s32 	%r21, %r21, 1;
	setp.ne.s32 	%p11, %r21, %r11;
	@%p11 bra 	$L__BB0_4;
$L__BB0_11:
	ret;

}


// ===== COMPILED SASS (sm_100) =====

	.target	sm_100

	.elftype	@"ET_EXEC"


//--------------------- .note.nv.tkinfo           --------------------------
	.section	.note.nv.tkinfo,"",@"SHT_NOTE"
	.sectionflags	@"SHF_NOTE_NV_TKINFO"
	.tkinfo
        /*0018*/ 	.word	0x00000002
        /*0030*/ 	.string	""
        /*0030*/ 	.string	"ptxas"
        /*0030*/ 	.string	"Cuda compilation tools, release 13.0, V13.0.88"
        /*0030*/ 	.string	"Build cuda_13.0.r13.0/compiler.36424714_0"
        /*0030*/ 	.string	"-arch sm_100 -m 64 "



//--------------------- .note.nv.cuinfo           --------------------------
	.section	.note.nv.cuinfo,"",@"SHT_NOTE"
	.sectionflags	@"SHF_NOTE_NV_CUINFO"
        /*0018*/ 	.short	0x0002
        /*001a*/ 	.short	0x0064
        /*001c*/ 	.short	0x0082
	.zero		2


//--------------------- .nv.info                  --------------------------
	.section	.nv.info,"",@"SHT_CUDA_INFO"
	.align	4


	//----- nvinfo : EIATTR_REGCOUNT
	.align		4
        /*0000*/ 	.byte	0x04, 0x2f
        /*0002*/ 	.short	(.L_3 - .L_2)
	.align		4
.L_2:
        /*0004*/ 	.word	index@(_Z12findkeywordsPciiP4findiPj)
        /*0008*/ 	.word	0x0000000c


	//----- nvinfo : EIATTR_FRAME_SIZE
	.align		4
.L_3:
        /*000c*/ 	.byte	0x04, 0x11
        /*000e*/ 	.short	(.L_5 - .L_4)
	.align		4
.L_4:
        /*0010*/ 	.word	index@(_Z12findkeywordsPciiP4findiPj)
        /*0014*/ 	.word	0x00000000


	//----- nvinfo : EIATTR_MIN_STACK_SIZE
	.align		4
.L_5:
        /*0018*/ 	.byte	0x04, 0x12
        /*001a*/ 	.short	(.L_7 - .L_6)
	.align		4
.L_6:
        /*001c*/ 	.word	index@(_Z12findkeywordsPciiP4findiPj)
        /*0020*/ 	.word	0x00000000
.L_7:


//--------------------- .nv.compat                --------------------------
	.section	.nv.compat,"",@"SHT_CUDA_COMPAT_INFO"
	.align	4
        /*0000*/ 	.byte	0x02, 0x09, 0x00, 0x00, 0x02, 0x02, 0x01, 0x00, 0x02, 0x05, 0x05, 0x00, 0x03, 0x07, 0x01, 0x01
        /*0010*/ 	.byte	0x02, 0x03, 0x00, 0x00, 0x02, 0x06, 0x01, 0x00, 0x04, 0x0b, 0x08, 0x00, 0x09, 0x00, 0x00, 0x00
        /*0020*/ 	.byte	0x00, 0x00, 0x00, 0x00


//--------------------- .nv.info._Z12findkeywordsPciiP4findiPj --------------------------
	.section	.nv.info._Z12findkeywordsPciiP4findiPj,"",@"SHT_CUDA_INFO"
	.sectionflags	@""
	.align	4


	//----- nvinfo : EIATTR_CUDA_API_VERSION
	.align		4
        /*0000*/ 	.byte	0x04, 0x37
        /*0002*/ 	.short	(.L_9 - .L_8)
.L_8:
        /*0004*/ 	.word	0x00000082


	//----- nvinfo : EIATTR_KPARAM_INFO
	.align		4
.L_9:
        /*0008*/ 	.byte	0x04, 0x17
        /*000a*/ 	.short	(.L_11 - .L_10)
.L_10:
        /*000c*/ 	.word	0x00000000
        /*0010*/ 	.short	0x0005
        /*0012*/ 	.short	0x0020
        /*0014*/ 	.byte	0x00, 0xf5, 0x21, 0x00


	//----- nvinfo : EIATTR_KPARAM_INFO
	.align		4
.L_11:
        /*0018*/ 	.byte	0x04, 0x17
        /*001a*/ 	.short	(.L_13 - .L_12)
.L_12:
        /*001c*/ 	.word	0x00000000
        /*0020*/ 	.short	0x0004
        /*0022*/ 	.short	0x0018
        /*0024*/ 	.byte	0x00, 0xf0, 0x11, 0x00


	//----- nvinfo : EIATTR_KPARAM_INFO
	.align		4
.L_13:
        /*0028*/ 	.byte	0x04, 0x17
        /*002a*/ 	.short	(.L_15 - .L_14)
.L_14:
        /*002c*/ 	.word	0x00000000
        /*0030*/ 	.short	0x0003
        /*0032*/ 	.short	0x0010
        /*0034*/ 	.byte	0x00, 0xf5, 0x21, 0x00


	//----- nvinfo : EIATTR_KPARAM_INFO
	.align		4
.L_15:
        /*0038*/ 	.byte	0x04, 0x17
        /*003a*/ 	.short	(.L_17 - .L_16)
.L_16:
        /*003c*/ 	.word	0x00000000
        /*0040*/ 	.short	0x0002
        /*0042*/ 	.short	0x000c
        /*0044*/ 	.byte	0x00, 0xf0, 0x11, 0x00


	//----- nvinfo : EIATTR_KPARAM_INFO
	.align		4
.L_17:
        /*0048*/ 	.byte	0x04, 0x17
        /*004a*/ 	.short	(.L_19 - .L_18)
.L_18:
        /*004c*/ 	.word	0x00000000
        /*0050*/ 	.short	0x0001
        /*0052*/ 	.short	0x0008
        /*0054*/ 	.byte	0x00, 0xf0, 0x11, 0x00


	//----- nvinfo : EIATTR_KPARAM_INFO
	.align		4
.L_19:
        /*0058*/ 	.byte	0x04, 0x17
        /*005a*/ 	.short	(.L_21 - .L_20)
.L_20:
        /*005c*/ 	.word	0x00000000
        /*0060*/ 	.short	0x0000
        /*0062*/ 	.short	0x0000
        /*0064*/ 	.byte	0x00, 0xf5, 0x21, 0x00


	//----- nvinfo : EIATTR_SPARSE_MMA_MASK
	.align		4
.L_21:
        /*0068*/ 	.byte	0x03, 0x50
        /*006a*/ 	.short	0x0000


	//----- nvinfo : EIATTR_MAXREG_COUNT
	.align		4
        /*006c*/ 	.byte	0x03, 0x1b
        /*006e*/ 	.short	0x00ff


	//----- nvinfo : EIATTR_NUM_BARRIERS
	.align		4
        /*0070*/ 	.byte	0x02, 0x4c
        /*0072*/ 	.byte	0x01
	.zero		1


	//----- nvinfo : EIATTR_MERCURY_ISA_VERSION
	.align		4
        /*0074*/ 	.byte	0x03, 0x5f
        /*0076*/ 	.short	0x0101


	//----- nvinfo : EIATTR_VRC_CTA_INIT_COUNT
	.align		4
        /*0078*/ 	.byte	0x02, 0x4a
	.zero		1
	.zero		1


	//----- nvinfo : EIATTR_EXIT_INSTR_OFFSETS
	.align		4
        /*007c*/ 	.byte	0x04, 0x1c
        /*007e*/ 	.short	(.L_23 - .L_22)


	//   ....[0]....
.L_22:
        /*0080*/ 	.word	0x000001b0


	//   ....[1]....
        /*0084*/ 	.word	0x00000400


	//----- nvinfo : EIATTR_CRS_STACK_SIZE
	.align		4
.L_23:
        /*0088*/ 	.byte	0x04, 0x1e
        /*008a*/ 	.short	(.L_25 - .L_24)
.L_24:
        /*008c*/ 	.word	0x00000000


	//----- nvinfo : EIATTR_CBANK_PARAM_SIZE
	.align		4
.L_25:
        /*0090*/ 	.byte	0x03, 0x19
        /*0092*/ 	.short	0x0028


	//----- nvinfo : EIATTR_PARAM_CBANK
	.align		4
        /*0094*/ 	.byte	0x04, 0x0a
        /*0096*/ 	.short	(.L_27 - .L_26)
	.align		4
.L_26:
        /*0098*/ 	.word	index@(.nv.constant0._Z12findkeywordsPciiP4findiPj)
        /*009c*/ 	.short	0x0380
        /*009e*/ 	.short	0x0028


	//----- nvinfo : EIATTR_SW_WAR
	.align		4
.L_27:
        /*00a0*/ 	.byte	0x04, 0x36
        /*00a2*/ 	.short	(.L_29 - .L_28)
.L_28:
        /*00a4*/ 	.word	0x00000008
.L_29:


//--------------------- .nv.callgraph             --------------------------
	.section	.nv.callgraph,"",@"SHT_CUDA_CALLGRAPH"
	.align	4
	.sectionentsize	8
	.align		4
        /*0000*/ 	.word	0x00000000
	.align		4
        /*0004*/ 	.word	0xffffffff
	.align		4
        /*0008*/ 	.word	0x00000000
	.align		4
        /*000c*/ 	.word	0xfffffffe
	.align		4
        /*0010*/ 	.word	0x00000000
	.align		4
        /*0014*/ 	.word	0xfffffffd
	.align		4
        /*0018*/ 	.word	0x00000000
	.align		4
        /*001c*/ 	.word	0xfffffffc


//--------------------- .nv.constant3             --------------------------
	.section	.nv.constant3,"a",@progbits
	.align	4
.nv.constant3:
	.type		keywords,@object
	.size		keywords,(wordsindex - keywords)
keywords:
	.zero		1024
	.type		wordsindex,@object
	.size		wordsindex,(.L_1 - wordsindex)
wordsindex:
	.zero		400
.L_1:


//--------------------- .text._Z12findkeywordsPciiP4findiPj --------------------------
	.section	.text._Z12findkeywordsPciiP4findiPj,"ax",@progbits
	.align	128
        .global         _Z12findkeywordsPciiP4findiPj
        .type           _Z12findkeywordsPciiP4findiPj,@function
        .size           _Z12findkeywordsPciiP4findiPj,(.L_x_6 - _Z12findkeywordsPciiP4findiPj)
        .other          _Z12findkeywordsPciiP4findiPj,@"STO_CUDA_ENTRY STV_DEFAULT"
_Z12findkeywordsPciiP4findiPj:
.text._Z12findkeywordsPciiP4findiPj:
[----:B------:R-:W-:Y:S01]  /*0000*/  LDC R1, c[0x0][0x37c] ;  /* 0x0000df00ff017b82 */ /* 0x000fe20000000800 */
[----:B------:R-:W0:Y:S01]  /*0010*/  S2R R7, SR_TID.X ;  /* 0x0000000000077919 */ /* 0x000e220000002100 */
[----:B------:R-:W1:Y:S06]  /*0020*/  LDCU UR8, c[0x0][0x360] ;  /* 0x00006c00ff0877ac */ /* 0x000e6c0008000800 */
[----:B------:R-:W0:Y:S01]  /*0030*/  S2UR UR4, SR_CTAID.X ;  /* 0x00000000000479c3 */ /* 0x000e220000002500 */
[----:B------:R-:W2:Y:S07]  /*0040*/  LDCU UR6, c[0x0][0x388] ;  /* 0x00007100ff0677ac */ /* 0x000eae0008000800 */
[----:B------:R-:W0:Y:S08]  /*0050*/  LDC R0, c[0x0][0x360] ;  /* 0x0000d800ff007b82 */ /* 0x000e300000000800 */
[----:B------:R-:W3:Y:S01]  /*0060*/  LDC R8, c[0x0][0x38c] ;  /* 0x0000e300ff087b82 */ /* 0x000ee20000000800 */
[----:B0-----:R-:W-:Y:S01]  /*0070*/  IMAD R0, R0, UR4, R7 ;  /* 0x0000000400007c24 */ /* 0x001fe2000f8e0207 */
[----:B------:R-:W0:Y:S03]  /*0080*/  LDCU.64 UR4, c[0x0][0x380] ;  /* 0x00007000ff0477ac */ /* 0x000e260008000a00 */
[----:B-1----:R-:W-:-:S05]  /*0090*/  VIADD R4, R0, UR8 ;  /* 0x0000000800047c36 */ /* 0x002fca0008000000 */
[----:B--2---:R-:W-:Y:S01]  /*00a0*/  ISETP.GE.U32.AND P0, PT, R4, UR6, PT ;  /* 0x0000000604007c0c */ /* 0x004fe2000bf06070 */
[----:B------:R-:W1:Y:S03]  /*00b0*/  LDCU.64 UR6, c[0x0][0x358] ;  /* 0x00006b00ff0677ac */ /* 0x000e660008000a00 */
[----:B------:R-:W-:Y:S02]  /*00c0*/  ISETP.GT.U32.OR P0, PT, R7, 0x13, P0 ;  /* 0x000000130700780c */ /* 0x000fe40000704470 */
[----:B0-----:R-:W-:-:S04]  /*00d0*/  IADD3 R2, P1, PT, R0, UR4, RZ ;  /* 0x0000000400027c10 */ /* 0x001fc8000ff3e0ff */
[----:B------:R-:W-:-:S07]  /*00e0*/  LEA.HI.X.SX32 R3, R0, UR5, 0x1, P1 ;  /* 0x0000000500037c11 */ /* 0x000fce00088f0eff */
[----:B------:R-:W-:Y:S01]  /*00f0*/  @!P0 IADD3 R4, P2, PT, R4, UR4, RZ ;  /* 0x0000000404048c10 */ /* 0x000fe2000ff5e0ff */
[----:B-1----:R-:W2:Y:S04]  /*0100*/  LDG.E.U8 R2, desc[UR6][R2.64] ;  /* 0x0000000602027981 */ /* 0x002ea8000c1e1100 */
[----:B------:R-:W-:-:S06]  /*0110*/  @!P0 IMAD.X R5, RZ, RZ, UR5, P2 ;  /* 0x00000005ff058e24 */ /* 0x000fcc00090e06ff */
[----:B------:R-:W4:Y:S01]  /*0120*/  @!P0 LDG.E.U8 R5, desc[UR6][R4.64] ;  /* 0x0000000604058981 */ /* 0x000f22000c1e1100 */
[----:B------:R-:W0:Y:S01]  /*0130*/  S2UR UR5, SR_CgaCtaId ;  /* 0x00000000000579c3 */ /* 0x000e220000008800 */
[----:B------:R-:W-:Y:S02]  /*0140*/  UMOV UR4, 0x400 ;  /* 0x0000040000047882 */ /* 0x000fe40000000000 */
[----:B0-----:R-:W-:-:S06]  /*0150*/  ULEA UR4, UR5, UR4, 0x18 ;  /* 0x0000000405047291 */ /* 0x001fcc000f8ec0ff */
[----:B------:R-:W-:-:S03]  /*0160*/  VIADD R6, R7, UR4 ;  /* 0x0000000407067c36 */ /* 0x000fc60008000000 */
[----:B--2---:R0:W-:Y:S04]  /*0170*/  STS.U8 [R7+UR4], R2 ;  /* 0x0000000207007988 */ /* 0x0041e80008000004 */
[----:B----4-:R0:W-:Y:S01]  /*0180*/  @!P0 STS.U8 [R6+UR8], R5 ;  /* 0x0000000506008988 */ /* 0x0101e20008000008 */
[----:B------:R-:W-:Y:S01]  /*0190*/  BAR.SYNC.DEFER_BLOCKING 0x0 ;  /* 0x0000000000007b1d */ /* 0x000fe20000010000 */
[----:B---3--:R-:W-:-:S13]  /*01a0*/  ISETP.GE.AND P0, PT, R8, 0x1, PT ;  /* 0x000000010800780c */ /* 0x008fda0003f06270 */
[----:B0-----:R-:W-:Y:S05]  /*01b0*/  @!P0 EXIT ;  /* 0x000000000000894d */ /* 0x001fea0003800000 */
[----:B------:R-:W-:-:S07]  /*01c0*/  IMAD.MOV.U32 R7, RZ, RZ, RZ ;  /* 0x000000ffff077224 */ /* 0x000fce00078e00ff */
.L_x_4:
[----:B------:R-:W-:Y:S01]  /*01d0*/  IMAD.MOV.U32 R2, RZ, RZ, 0x400 ;  /* 0x00000400ff027424 */ /* 0x000fe200078e00ff */
[----:B------:R-:W-:Y:S03]  /*01e0*/  BSSY.RECONVERGENT B0, `(.L_x_0) ;  /* 0x000001d000007945 */ /* 0x000fe60003800200 */
[----:B------:R-:W-:-:S04]  /*01f0*/  IMAD R2, R7, 0x4, R2 ;  /* 0x0000000407027824 */ /* 0x000fc800078e0202 */
[----:B------:R-:W0:Y:S08]  /*0200*/  LDC R8, c[0x3][R2] ;  /* 0x00c0000002087b82 */ /* 0x000e300000000800 */
[----:B0-----:R-:W0:Y:S02]  /*0210*/  LDC.U8 R3, c[0x3][R8] ;  /* 0x00c0000008037b82 */ /* 0x001e240000000000 */
[----:B0-----:R-:W-:-:S13]  /*0220*/  ISETP.NE.AND P0, PT, R3, RZ, PT ;  /* 0x000000ff0300720c */ /* 0x001fda0003f05270 */
[----:B------:R-:W-:Y:S05]  /*0230*/  @!P0 BRA `(.L_x_1) ;  /* 0x0000000000388947 */ /* 0x000fea0003800000 */
[----:B------:R-:W-:Y:S01]  /*0240*/  HFMA2 R5, -RZ, RZ, 0, 0 ;  /* 0x00000000ff057431 */ /* 0x000fe200000001ff */
[----:B------:R-:W0:Y:S06]  /*0250*/  LDCU UR5, c[0x0][0x388] ;  /* 0x00007100ff0577ac */ /* 0x000e2c0008000800 */
.L_x_3:
[--C-:B------:R-:W-:Y:S01]  /*0260*/  IMAD.IADD R2, R6, 0x1, R5.reuse ;  /* 0x0000000106027824 */ /* 0x100fe200078e0205 */
[----:B------:R-:W-:Y:S01]  /*0270*/  PRMT R3, R3, 0x9910, RZ ;  /* 0x0000991003037816 */ /* 0x000fe200000000ff */
[----:B------:R-:W-:-:S04]  /*0280*/  IMAD.IADD R4, R0, 0x1, R5 ;  /* 0x0000000100047824 */ /* 0x000fc800078e0205 */
[----:B------:R-:W1:Y:S01]  /*0290*/  LDS.U8 R2, [R2] ;  /* 0x0000000002027984 */ /* 0x000e620000000000 */
[----:B0-----:R-:W-:-:S04]  /*02a0*/  ISETP.GE.AND P0, PT, R4, UR5, PT ;  /* 0x0000000504007c0c */ /* 0x001fc8000bf06270 */
[----:B-1----:R-:W-:-:S13]  /*02b0*/  ISETP.EQ.AND P0, PT, R2, R3, !P0 ;  /* 0x000000030200720c */ /* 0x002fda0004702270 */
[----:B------:R-:W-:Y:S05]  /*02c0*/  @!P0 BRA `(.L_x_2) ;  /* 0x0000000000388947 */ /* 0x000fea0003800000 */
[----:B------:R-:W-:Y:S01]  /*02d0*/  IMAD.IADD R2, R8, 0x1, R5 ;  /* 0x0000000108027824 */ /* 0x000fe200078e0205 */
[----:B------:R-:W-:-:S03]  /*02e0*/  IADD3 R5, PT, PT, R5, 0x1, RZ ;  /* 0x0000000105057810 */ /* 0x000fc60007ffe0ff */
[----:B------:R-:W0:Y:S02]  /*02f0*/  LDC.U8 R3, c[0x3][R2+0x1] ;  /* 0x00c0004002037b82 */ /* 0x000e240000000000 */
[----:B0-----:R-:W-:-:S13]  /*0300*/  ISETP.NE.AND P0, PT, R3, RZ, PT ;  /* 0x000000ff0300720c */ /* 0x001fda0003f05270 */
[----:B------:R-:W-:Y:S05]  /*0310*/  @P0 BRA `(.L_x_3) ;  /* 0xfffffffc00d00947 */ /* 0x000fea000383ffff */
.L_x_1:
[----:B------:R-:W0:Y:S01]  /*0320*/  LDC R9, c[0x0][0x388] ;  /* 0x0000e200ff097b82 */ /* 0x000e220000000800 */
[----:B------:R-:W1:Y:S07]  /*0330*/  LDCU UR4, c[0x0][0x398] ;  /* 0x00007300ff0477ac */ /* 0x000e6e0008000800 */
[----:B------:R-:W0:Y:S02]  /*0340*/  LDC.64 R2, c[0x0][0x3a0] ;  /* 0x0000e800ff027b82 */ /* 0x000e240000000a00 */
[----:B0-----:R-:W1:Y:S02]  /*0350*/  ATOMG.E.INC.STRONG.GPU PT, R3, desc[UR6][R2.64], R9 ;  /* 0x80000009020379a8 */ /* 0x001e6400099ef106 */
[----:B-1----:R-:W-:-:S13]  /*0360*/  ISETP.GE.AND P0, PT, R3, UR4, PT ;  /* 0x0000000403007c0c */ /* 0x002fda000bf06270 */
[----:B------:R-:W0:Y:S02]  /*0370*/  @!P0 LDC.64 R4, c[0x0][0x390] ;  /* 0x0000e400ff048b82 */ /* 0x000e240000000a00 */
[----:B0-----:R-:W-:-:S05]  /*0380*/  @!P0 IMAD.WIDE R4, R3, 0x8, R4 ;  /* 0x0000000803048825 */ /* 0x001fca00078e0204 */
[----:B------:R0:W-:Y:S04]  /*0390*/  @!P0 STG.E desc[UR6][R4.64], R0 ;  /* 0x0000000004008986 */ /* 0x0001e8000c101906 */
[----:B------:R0:W-:Y:S02]  /*03a0*/  @!P0 STG.E desc[UR6][R4.64+0x4], R7 ;  /* 0x0000040704008986 */ /* 0x0001e4000c101906 */
.L_x_2:
[----:B------:R-:W-:Y:S05]  /*03b0*/  BSYNC.RECONVERGENT B0 ;  /* 0x0000000000007941 */ /* 0x000fea0003800200 */
.L_x_0:
[----:B------:R-:W1:Y:S01]  /*03c0*/  LDCU UR4, c[0x0][0x38c] ;  /* 0x00007180ff0477ac */ /* 0x000e620008000800 */
[----:B0-----:R-:W-:-:S05]  /*03d0*/  VIADD R7, R7, 0x1 ;  /* 0x0000000107077836 */ /* 0x001fca0000000000 */
[----:B-1----:R-:W-:-:S13]  /*03e0*/  ISETP.NE.AND P0, PT, R7, UR4, PT ;  /* 0x0000000407007c0c */ /* 0x002fda000bf05270 */
[----:B------:R-:W-:Y:S05]  /*03f0*/  @P0 BRA `(.L_x_4) ;  /* 0xfffffffc00740947 */ /* 0x000fea000383ffff */
[----:B------:R-:W-:Y:S05]  /*0400*/  EXIT ;  /* 0x000000000000794d */ /* 0x000fea0003800000 */
.L_x_5:
[----:B------:R-:W-:-:S00]  /*0410*/  BRA `(.L_x_5) ;  /* 0xfffffffc00fc7947 */ /* 0x000fc0000383ffff */
[----:B------:R-:W-:-:S00]  /*0420*/  NOP ;  /* 0x0000000000007918 */ /* 0x000fc00000000000 */
        /* <DEDUP_REMOVED lines=13> */
.L_x_6:


//--------------------- .nv.shared._Z12findkeywordsPciiP4findiPj --------------------------
	.section	.nv.shared._Z12findkeywordsPciiP4findiPj,"aw",@nobits
	.sectionflags	@""
	.align	16
	.zero		1024


//--------------------- .nv.shared.reserved.0     --------------------------
	.section	.nv.shared.reserved.0,"aw",@nobits
	.weak		__nv_reservedSMEM_offset_0_alias
	.size		__nv_reservedSMEM_offset_0_alias, 0, 64
	.other		__nv_reservedSMEM_offset_0_alias,@"STO_CUDA_RESERVED_SHARED STV_DEFAULT"
__nv_reservedSMEM_offset_0_alias:
	.zero		0
	.zero		64


//--------------------- .nv.constant0._Z12findkeywordsPciiP4findiPj --------------------------
	.section	.nv.constant0._Z12findkeywordsPciiP4findiPj,"a",@progbits
	.sectionflags	@""
	.align	4
.nv.constant0._Z12findkeywordsPciiP4findiPj:
	.zero		936


//--------------------- SYMBOLS --------------------------

	.type		.nv.reservedSmem.offset0,@object
	.size		.nv.reservedSmem.offset0,0x4
	.type		.nv.reservedSmem.cap,@object
	.size		.nv.reservedSmem.cap,0x4
